	.headerflags	@"EF_CUDA_TEXMODE_UNIFIED EF_CUDA_64BIT_ADDRESS EF_CUDA_ACCELERATORS EF_CUDA_SM90 EF_CUDA_VIRTUAL_SM(EF_CUDA_SM90)"
	.elftype	@"ET_EXEC"


//--------------------- .nv.info                  --------------------------
	.section	.nv.info,"",@"SHT_CUDA_INFO"
	.align	4


	//----- nvinfo : EIATTR_REGCOUNT
	.align		4
        /*0000*/ 	.byte	0x04, 0x2f
        /*0002*/ 	.short	(.L_1 - .L_0)
	.align		4
.L_0:
        /*0004*/ 	.word	index@(triton_poi_fused_leaky_relu_reflection_pad1d_29)
        /*0008*/ 	.word	0x00000013


	//----- nvinfo : EIATTR_MIN_STACK_SIZE
	.align		4
.L_1:
        /*000c*/ 	.byte	0x04, 0x12
        /*000e*/ 	.short	(.L_3 - .L_2)
	.align		4
.L_2:
        /*0010*/ 	.word	index@(triton_poi_fused_leaky_relu_reflection_pad1d_29)
        /*0014*/ 	.word	0x00000000


	//----- nvinfo : EIATTR_FRAME_SIZE
	.align		4
.L_3:
        /*0018*/ 	.byte	0x04, 0x11
        /*001a*/ 	.short	(.L_5 - .L_4)
	.align		4
.L_4:
        /*001c*/ 	.word	index@(triton_poi_fused_leaky_relu_reflection_pad1d_29)
        /*0020*/ 	.word	0x00000000


	//----- nvinfo : EIATTR_MIN_STACK_SIZE
	.align		4
.L_5:
        /*0024*/ 	.byte	0x04, 0x12
        /*0026*/ 	.short	(.L_7 - .L_6)
	.align		4
.L_6:
        /*0028*/ 	.word	index@(triton_poi_fused_leaky_relu_reflection_pad1d_29)
        /*002c*/ 	.word	0x00000000
.L_7:


//--------------------- .nv.info.triton_poi_fused_leaky_relu_reflection_pad1d_29 --------------------------
	.section	.nv.info.triton_poi_fused_leaky_relu_reflection_pad1d_29,"",@"SHT_CUDA_INFO"
	.sectionflags	@""
	.align	4


	//----- nvinfo : EIATTR_CUDA_API_VERSION
	.align		4
        /*0000*/ 	.byte	0x04, 0x37
        /*0002*/ 	.short	(.L_9 - .L_8)
.L_8:
        /*0004*/ 	.word	0x0000007c


	//----- nvinfo : EIATTR_KPARAM_INFO
	.align		4
.L_9:
        /*0008*/ 	.byte	0x04, 0x17
        /*000a*/ 	.short	(.L_11 - .L_10)
.L_10:
        /*000c*/ 	.word	0x00000000
        /*0010*/ 	.short	0x0003
        /*0012*/ 	.short	0x0018
        /*0014*/ 	.byte	0x00, 0xf0, 0x11, 0x00


	//----- nvinfo : EIATTR_KPARAM_INFO
	.align		4
.L_11:
        /*0018*/ 	.byte	0x04, 0x17
        /*001a*/ 	.short	(.L_13 - .L_12)
.L_12:
        /*001c*/ 	.word	0x00000000
        /*0020*/ 	.short	0x0002
        /*0022*/ 	.short	0x0010
        /*0024*/ 	.byte	0x00, 0xf4, 0x21, 0x00


	//----- nvinfo : EIATTR_KPARAM_INFO
	.align		4
.L_13:
        /*0028*/ 	.byte	0x04, 0x17
        /*002a*/ 	.short	(.L_15 - .L_14)
.L_14:
        /*002c*/ 	.word	0x00000000
        /*0030*/ 	.short	0x0001
        /*0032*/ 	.short	0x0008
        /*0034*/ 	.byte	0x00, 0xf4, 0x21, 0x00


	//----- nvinfo : EIATTR_KPARAM_INFO
	.align		4
.L_15:
        /*0038*/ 	.byte	0x04, 0x17
        /*003a*/ 	.short	(.L_17 - .L_16)
.L_16:
        /*003c*/ 	.word	0x00000000
        /*0040*/ 	.short	0x0000
        /*0042*/ 	.short	0x0000
        /*0044*/ 	.byte	0x00, 0xf4, 0x21, 0x00


	//----- nvinfo : EIATTR_SPARSE_MMA_MASK
	.align		4
.L_17:
        /*0048*/ 	.byte	0x03, 0x50
        /*004a*/ 	.short	0x0000


	//----- nvinfo : EIATTR_MAXREG_COUNT
	.align		4
        /*004c*/ 	.byte	0x03, 0x1b
        /*004e*/ 	.short	0x00ff


	//----- nvinfo : EIATTR_EXIT_INSTR_OFFSETS
	.align		4
        /*0050*/ 	.byte	0x04, 0x1c
        /*0052*/ 	.short	(.L_19 - .L_18)


	//   ....[0]....
.L_18:
        /*0054*/ 	.word	0x00000330


	//   ....[1]....
        /*0058*/ 	.word	0x00000350


	//----- nvinfo : EIATTR_REQNTID
	.align		4
.L_19:
        /*005c*/ 	.byte	0x04, 0x10
        /*005e*/ 	.short	(.L_21 - .L_20)
.L_20:
        /*0060*/ 	.word	0x00000080
        /*0064*/ 	.word	0x00000001
        /*0068*/ 	.word	0x00000001


	//----- nvinfo : EIATTR_CBANK_PARAM_SIZE
	.align		4
.L_21:
        /*006c*/ 	.byte	0x03, 0x19
        /*006e*/ 	.short	0x001c


	//----- nvinfo : EIATTR_PARAM_CBANK
	.align		4
        /*0070*/ 	.byte	0x04, 0x0a
        /*0072*/ 	.short	(.L_23 - .L_22)
	.align		4
.L_22:
        /*0074*/ 	.word	index@(.nv.constant0.triton_poi_fused_leaky_relu_reflection_pad1d_29)
        /*0078*/ 	.short	0x0210
        /*007a*/ 	.short	0x001c


	//----- nvinfo : EIATTR_SW_WAR
	.align		4
.L_23:
        /*007c*/ 	.byte	0x04, 0x36
        /*007e*/ 	.short	(.L_25 - .L_24)
.L_24:
        /*0080*/ 	.word	0x00000008
.L_25:


//--------------------- .nv.callgraph             --------------------------
	.section	.nv.callgraph,"",@"SHT_CUDA_CALLGRAPH"
	.align	4
	.sectionentsize	8
	.align		4
        /*0000*/ 	.word	0x00000000
	.align		4
        /*0004*/ 	.word	0xffffffff
	.align		4
        /*0008*/ 	.word	0x00000000
	.align		4
        /*000c*/ 	.word	0xfffffffe
	.align		4
        /*0010*/ 	.word	0x00000000
	.align		4
        /*0014*/ 	.word	0xfffffffd
	.align		4
        /*0018*/ 	.word	0x00000000
	.align		4
        /*001c*/ 	.word	0xfffffffc


//--------------------- .text.triton_poi_fused_leaky_relu_reflection_pad1d_29 --------------------------
	.section	.text.triton_poi_fused_leaky_relu_reflection_pad1d_29,"ax",@progbits
	.align	128
        .global         triton_poi_fused_leaky_relu_reflection_pad1d_29
        .type           triton_poi_fused_leaky_relu_reflection_pad1d_29,@function
        .size           triton_poi_fused_leaky_relu_reflection_pad1d_29,(.L_x_1 - triton_poi_fused_leaky_relu_reflection_pad1d_29)
        .other          triton_poi_fused_leaky_relu_reflection_pad1d_29,@"STO_CUDA_ENTRY STV_DEFAULT"
triton_poi_fused_leaky_relu_reflection_pad1d_29:
.text.triton_poi_fused_leaky_relu_reflection_pad1d_29:
[----:B------:R-:W0:Y:S02]  /*0000*/  LDC R1, c[0x0][0x28] ;  /* 0x00000a00ff017b82 */ /* 0x000e240000000800 */
[----:B------:R-:W1:Y:S01]  /*0010*/  S2R R0, SR_TID.X ;  /* 0x0000000000007919 */ /* 0x000e620000002100 */
[----:B------:R-:W-:Y:S01]  /*0020*/  ULDC.64 UR4, c[0x0][0x210] ;  /* 0x0000840000047ab9 */ /* 0x000fe20000000a00 */
[----:B------:R-:W-:Y:S01]  /*0030*/  PRMT R16, RZ, 0x7610, R16 ;  /* 0x00007610ff107816 */ /* 0x000fe20000000010 */
[----:B------:R-:W2:Y:S01]  /*0040*/  S2R R3, SR_CTAID.X ;  /* 0x0000000000037919 */ /* 0x000ea20000002500 */
[----:B------:R-:W-:Y:S01]  /*0050*/  PRMT R12, RZ, 0x7610, R12 ;  /* 0x00007610ff0c7816 */ /* 0x000fe2000000000c */
[----:B-1----:R-:W-:-:S05]  /*0060*/  IMAD.SHL.U32 R0, R0, 0x2, RZ ;  /* 0x0000000200007824 */ /* 0x002fca00078e00ff */
[----:B------:R-:W-:-:S05]  /*0070*/  LOP3.LUT R0, R0, 0xfe, RZ, 0xc0, !PT ;  /* 0x000000fe00007812 */ /* 0x000fca00078ec0ff */
[----:B--2---:R-:W-:-:S04]  /*0080*/  IMAD R0, R3, 0x100, R0 ;  /* 0x0000010003007824 */ /* 0x004fc800078e0200 */
[C---:B------:R-:W-:Y:S01]  /*0090*/  VIADD R2, R0.reuse, 0x1 ;  /* 0x0000000100027836 */ /* 0x040fe20000000000 */
[C---:B------:R-:W-:Y:S01]  /*00a0*/  ISETP.GE.AND P0, PT, R0.reuse, 0x1008, PT ;  /* 0x000010080000780c */ /* 0x040fe20003f06270 */
[----:B------:R-:W-:-:S04]  /*00b0*/  IMAD.HI R3, R0, 0x7fc01ff1, RZ ;  /* 0x7fc01ff100037827 */ /* 0x000fc800078e02ff */
[----:B------:R-:W-:Y:S01]  /*00c0*/  IMAD.HI R5, R2, 0x7fc01ff1, RZ ;  /* 0x7fc01ff102057827 */ /* 0x000fe200078e02ff */
[----:B------:R-:W-:-:S04]  /*00d0*/  SHF.R.U32.HI R4, RZ, 0x1f, R3 ;  /* 0x0000001fff047819 */ /* 0x000fc80000011603 */
[----:B------:R-:W-:Y:S02]  /*00e0*/  SHF.R.U32.HI R6, RZ, 0x1f, R5 ;  /* 0x0000001fff067819 */ /* 0x000fe40000011605 */
[----:B------:R-:W-:Y:S02]  /*00f0*/  LEA.HI.SX32 R3, R3, R4, 0x17 ;  /* 0x0000000403037211 */ /* 0x000fe400078fbaff */
[----:B------:R-:W-:-:S03]  /*0100*/  LEA.HI.SX32 R6, R5, R6, 0x17 ;  /* 0x0000000605067211 */ /* 0x000fc600078fbaff */
[----:B------:R-:W-:Y:S02]  /*0110*/  IMAD R4, R3, 0x402, RZ ;  /* 0x0000040203047824 */ /* 0x000fe400078e02ff */
[----:B------:R-:W-:-:S03]  /*0120*/  IMAD R6, R6, 0x402, RZ ;  /* 0x0000040206067824 */ /* 0x000fc600078e02ff */
[----:B------:R-:W-:Y:S02]  /*0130*/  LOP3.LUT R5, RZ, R4, RZ, 0x33, !PT ;  /* 0x00000004ff057212 */ /* 0x000fe400078e33ff */
[----:B------:R-:W-:-:S03]  /*0140*/  LOP3.LUT R7, RZ, R6, RZ, 0x33, !PT ;  /* 0x00000006ff077212 */ /* 0x000fc600078e33ff */
[----:B------:R-:W-:Y:S02]  /*0150*/  IMAD.IADD R5, R0, 0x1, R5 ;  /* 0x0000000100057824 */ /* 0x000fe400078e0205 */
[----:B------:R-:W-:-:S03]  /*0160*/  IMAD.IADD R7, R2, 0x1, R7 ;  /* 0x0000000102077824 */ /* 0x000fc600078e0207 */
[----:B------:R-:W-:Y:S02]  /*0170*/  IABS R2, R5 ;  /* 0x0000000500027213 */ /* 0x000fe40000000000 */
[----:B------:R-:W-:-:S03]  /*0180*/  IABS R4, R7 ;  /* 0x0000000700047213 */ /* 0x000fc60000000000 */
[----:B------:R-:W-:Y:S02]  /*0190*/  VIADD R2, R2, 0xfffffc01 ;  /* 0xfffffc0102027836 */ /* 0x000fe40000000000 */
[----:B------:R-:W-:-:S03]  /*01a0*/  VIADD R4, R4, 0xfffffc01 ;  /* 0xfffffc0104047836 */ /* 0x000fc60000000000 */
[----:B------:R-:W-:Y:S02]  /*01b0*/  IABS R11, R2 ;  /* 0x00000002000b7213 */ /* 0x000fe40000000000 */
[----:B------:R-:W-:Y:S02]  /*01c0*/  IABS R6, R4 ;  /* 0x0000000400067213 */ /* 0x000fe40000000000 */
[C---:B------:R-:W-:Y:S01]  /*01d0*/  LEA R2, R3.reuse, 0x3ff, 0xa ;  /* 0x000003ff03027811 */ /* 0x040fe200078e50ff */
[----:B------:R-:W1:Y:S02]  /*01e0*/  LDC.64 R4, c[0x0][0x218] ;  /* 0x00008600ff047b82 */ /* 0x000e640000000a00 */
[----:B------:R-:W-:Y:S02]  /*01f0*/  IMAD R13, R3, 0x400, -R6 ;  /* 0x00000400030d7824 */ /* 0x000fe400078e0a06 */
[----:B------:R-:W-:-:S03]  /*0200*/  IMAD.IADD R11, R2, 0x1, -R11 ;  /* 0x00000001020b7824 */ /* 0x000fc600078e0a0b */
[----:B------:R-:W-:Y:S02]  /*0210*/  IADD3 R8, P2, R13, UR4, RZ ;  /* 0x000000040d087c10 */ /* 0x000fe4000ff5e0ff */
[----:B------:R-:W-:Y:S02]  /*0220*/  IADD3 R6, P1, R11, UR4, RZ ;  /* 0x000000040b067c10 */ /* 0x000fe4000ff3e0ff */
[----:B------:R-:W-:Y:S02]  /*0230*/  LEA.HI.X.SX32 R9, R13, UR5, 0x1, P2 ;  /* 0x000000050d097c11 */ /* 0x000fe400090f0eff */
[C---:B------:R-:W-:Y:S01]  /*0240*/  LEA.HI.X.SX32 R7, R11.reuse, UR5, 0x1, P1 ;  /* 0x000000050b077c11 */ /* 0x040fe200088f0eff */
[----:B------:R-:W-:Y:S02]  /*0250*/  ULDC.64 UR4, c[0x0][0x208] ;  /* 0x0000820000047ab9 */ /* 0x000fe40000000a00 */
[----:B------:R-:W2:Y:S04]  /*0260*/  @!P0 LDG.E.EL.U8 R12, desc[UR4][R8.64+0x3ff] ;  /* 0x0003ff04080c8981 */ /* 0x000ea8000c2e1100 */
[----:B------:R3:W4:Y:S01]  /*0270*/  @!P0 LDG.E.EL.U8 R16, desc[UR4][R6.64] ;  /* 0x0000000406108981 */ /* 0x000722000c2e1100 */
[----:B------:R-:W-:Y:S01]  /*0280*/  CS2R R14, SRZ ;  /* 0x00000000000e7805 */ /* 0x000fe2000001ff00 */
[----:B-1----:R-:W-:-:S02]  /*0290*/  IMAD.WIDE R2, R11, 0x4, R4 ;  /* 0x000000040b027825 */ /* 0x002fc400078e0204 */
[----:B------:R-:W3:Y:S02]  /*02a0*/  LDC.64 R10, c[0x0][0x220] ;  /* 0x00008800ff0a7b82 */ /* 0x000ee40000000a00 */
[----:B------:R-:W-:Y:S01]  /*02b0*/  IMAD.WIDE R4, R13, 0x4, R4 ;  /* 0x000000040d047825 */ /* 0x000fe200078e0204 */
[----:B------:R-:W5:Y:S04]  /*02c0*/  @!P0 LDG.E.EL R14, desc[UR4][R2.64] ;  /* 0x00000004020e8981 */ /* 0x000f68000c2e1900 */
[----:B------:R-:W5:Y:S01]  /*02d0*/  @!P0 LDG.E.EL R15, desc[UR4][R4.64+0xffc] ;  /* 0x000ffc04040f8981 */ /* 0x000f62000c2e1900 */
[----:B---3--:R-:W-:Y:S01]  /*02e0*/  IMAD.WIDE R6, R0, 0x4, R10 ;  /* 0x0000000400067825 */ /* 0x008fe200078e020a */
[----:B--2---:R-:W-:Y:S02]  /*02f0*/  LOP3.LUT P2, RZ, R12, 0xff, RZ, 0xc0, !PT ;  /* 0x000000ff0cff7812 */ /* 0x004fe4000784c0ff */
[----:B----4-:R-:W-:-:S13]  /*0300*/  LOP3.LUT P1, RZ, R16, 0xff, RZ, 0xc0, !PT ;  /* 0x000000ff10ff7812 */ /* 0x010fda000782c0ff */
[----:B-----5:R-:W-:Y:S01]  /*0310*/  @!P1 FMUL R14, R14, 0.20000000298023223877 ;  /* 0x3e4ccccd0e0e9820 */ /* 0x020fe20000400000 */
[----:B------:R-:W-:Y:S01]  /*0320*/  @!P2 FMUL R15, R15, 0.20000000298023223877 ;  /* 0x3e4ccccd0f0fa820 */ /* 0x000fe20000400000 */
[----:B------:R-:W-:Y:S06]  /*0330*/  @P0 EXIT ;  /* 0x000000000000094d */ /* 0x000fec0003800000 */
[----:B------:R-:W-:Y:S01]  /*0340*/  STG.E.64 desc[UR4][R6.64], R14 ;  /* 0x0000000e06007986 */ /* 0x000fe2000c101b04 */
[----:B------:R-:W-:Y:S05]  /*0350*/  EXIT ;  /* 0x000000000000794d */ /* 0x000fea0003800000 */
.L_x_0:
[----:B------:R-:W-:-:S00]  /*0360*/  BRA `(.L_x_0) ;  /* 0xfffffffc00fc7947 */ /* 0x000fc0000383ffff */
[----:B------:R-:W-:-:S00]  /*0370*/  NOP ;  /* 0x0000000000007918 */ /* 0x000fc00000000000 */
        /* <DEDUP_REMOVED lines=8> */
.L_x_1:


//--------------------- .nv.constant0.triton_poi_fused_leaky_relu_reflection_pad1d_29 --------------------------
	.section	.nv.constant0.triton_poi_fused_leaky_relu_reflection_pad1d_29,"a",@progbits
	.sectionflags	@""
	.align	4
.nv.constant0.triton_poi_fused_leaky_relu_reflection_pad1d_29:
	.zero		556
